//
// Generated by NVIDIA NVVM Compiler
//
// Compiler Build ID: CL-36424714
// Cuda compilation tools, release 13.0, V13.0.88
// Based on NVVM 20.0.0
//

.version 9.0
.target sm_100
.address_size 64

	// .globl	_Z22MatrixMulKernel_TailedPfS_S_i
// _ZZ22MatrixMulKernel_TailedPfS_S_iE4ds_M has been demoted
// _ZZ22MatrixMulKernel_TailedPfS_S_iE4ds_N has been demoted

.visible .entry _Z22MatrixMulKernel_TailedPfS_S_i(
	.param .u64 .ptr .align 1 _Z22MatrixMulKernel_TailedPfS_S_i_param_0,
	.param .u64 .ptr .align 1 _Z22MatrixMulKernel_TailedPfS_S_i_param_1,
	.param .u64 .ptr .align 1 _Z22MatrixMulKernel_TailedPfS_S_i_param_2,
	.param .u32 _Z22MatrixMulKernel_TailedPfS_S_i_param_3
)
{
	.reg .pred 	%p<3>;
	.reg .b32 	%r<37>;
	.reg .b32 	%f<201>;
	.reg .b64 	%rd<13>;
	// demoted variable
	.shared .align 4 .b8 _ZZ22MatrixMulKernel_TailedPfS_S_iE4ds_M[16384];
	// demoted variable
	.shared .align 4 .b8 _ZZ22MatrixMulKernel_TailedPfS_S_iE4ds_N[16384];
	ld.param.u64 	%rd3, [_Z22MatrixMulKernel_TailedPfS_S_i_param_0];
	ld.param.u64 	%rd4, [_Z22MatrixMulKernel_TailedPfS_S_i_param_1];
	ld.param.u64 	%rd5, [_Z22MatrixMulKernel_TailedPfS_S_i_param_2];
	ld.param.u32 	%r19, [_Z22MatrixMulKernel_TailedPfS_S_i_param_3];
	mov.u32 	%r20, %ctaid.x;
	mov.u32 	%r21, %ctaid.y;
	mov.u32 	%r1, %tid.x;
	mov.u32 	%r2, %tid.y;
	shl.b32 	%r22, %r21, 6;
	add.s32 	%r3, %r22, %r2;
	shl.b32 	%r4, %r20, 6;
	setp.lt.s32 	%p1, %r19, 64;
	mov.f32 	%f200, 0f00000000;
	@%p1 bra 	$L__BB0_3;
	shl.b32 	%r23, %r2, 8;
	mov.u32 	%r24, _ZZ22MatrixMulKernel_TailedPfS_S_iE4ds_M;
	add.s32 	%r5, %r24, %r23;
	shl.b32 	%r25, %r1, 2;
	add.s32 	%r6, %r5, %r25;
	mov.u32 	%r26, _ZZ22MatrixMulKernel_TailedPfS_S_iE4ds_N;
	add.s32 	%r8, %r26, %r25;
	add.s32 	%r7, %r8, %r23;
	shr.s32 	%r27, %r19, 31;
	shr.u32 	%r28, %r27, 26;
	add.s32 	%r29, %r19, %r28;
	shr.s32 	%r30, %r29, 6;
	neg.s32 	%r36, %r30;
	mad.lo.s32 	%r35, %r19, %r3, %r1;
	mad.lo.s32 	%r31, %r2, %r19, %r1;
	add.s32 	%r34, %r31, %r4;
	shl.b32 	%r12, %r19, 6;
	cvta.to.global.u64 	%rd1, %rd3;
	cvta.to.global.u64 	%rd2, %rd4;
	mov.f32 	%f200, 0f00000000;
$L__BB0_2:
	mul.wide.s32 	%rd6, %r35, 4;
	add.s64 	%rd7, %rd1, %rd6;
	ld.global.f32 	%f6, [%rd7];
	st.shared.f32 	[%r6], %f6;
	mul.wide.u32 	%rd8, %r34, 4;
	add.s64 	%rd9, %rd2, %rd8;
	ld.global.f32 	%f7, [%rd9];
	st.shared.f32 	[%r7], %f7;
	bar.sync 	0;
	ld.shared.f32 	%f8, [%r5];
	ld.shared.f32 	%f9, [%r8];
	fma.rn.f32 	%f10, %f8, %f9, %f200;
	ld.shared.f32 	%f11, [%r5+4];
	ld.shared.f32 	%f12, [%r8+256];
	fma.rn.f32 	%f13, %f11, %f12, %f10;
	ld.shared.f32 	%f14, [%r5+8];
	ld.shared.f32 	%f15, [%r8+512];
	fma.rn.f32 	%f16, %f14, %f15, %f13;
	ld.shared.f32 	%f17, [%r5+12];
	ld.shared.f32 	%f18, [%r8+768];
	fma.rn.f32 	%f19, %f17, %f18, %f16;
	ld.shared.f32 	%f20, [%r5+16];
	ld.shared.f32 	%f21, [%r8+1024];
	fma.rn.f32 	%f22, %f20, %f21, %f19;
	ld.shared.f32 	%f23, [%r5+20];
	ld.shared.f32 	%f24, [%r8+1280];
	fma.rn.f32 	%f25, %f23, %f24, %f22;
	ld.shared.f32 	%f26, [%r5+24];
	ld.shared.f32 	%f27, [%r8+1536];
	fma.rn.f32 	%f28, %f26, %f27, %f25;
	ld.shared.f32 	%f29, [%r5+28];
	ld.shared.f32 	%f30, [%r8+1792];
	fma.rn.f32 	%f31, %f29, %f30, %f28;
	ld.shared.f32 	%f32, [%r5+32];
	ld.shared.f32 	%f33, [%r8+2048];
	fma.rn.f32 	%f34, %f32, %f33, %f31;
	ld.shared.f32 	%f35, [%r5+36];
	ld.shared.f32 	%f36, [%r8+2304];
	fma.rn.f32 	%f37, %f35, %f36, %f34;
	ld.shared.f32 	%f38, [%r5+40];
	ld.shared.f32 	%f39, [%r8+2560];
	fma.rn.f32 	%f40, %f38, %f39, %f37;
	ld.shared.f32 	%f41, [%r5+44];
	ld.shared.f32 	%f42, [%r8+2816];
	fma.rn.f32 	%f43, %f41, %f42, %f40;
	ld.shared.f32 	%f44, [%r5+48];
	ld.shared.f32 	%f45, [%r8+3072];
	fma.rn.f32 	%f46, %f44, %f45, %f43;
	ld.shared.f32 	%f47, [%r5+52];
	ld.shared.f32 	%f48, [%r8+3328];
	fma.rn.f32 	%f49, %f47, %f48, %f46;
	ld.shared.f32 	%f50, [%r5+56];
	ld.shared.f32 	%f51, [%r8+3584];
	fma.rn.f32 	%f52, %f50, %f51, %f49;
	ld.shared.f32 	%f53, [%r5+60];
	ld.shared.f32 	%f54, [%r8+3840];
	fma.rn.f32 	%f55, %f53, %f54, %f52;
	ld.shared.f32 	%f56, [%r5+64];
	ld.shared.f32 	%f57, [%r8+4096];
	fma.rn.f32 	%f58, %f56, %f57, %f55;
	ld.shared.f32 	%f59, [%r5+68];
	ld.shared.f32 	%f60, [%r8+4352];
	fma.rn.f32 	%f61, %f59, %f60, %f58;
	ld.shared.f32 	%f62, [%r5+72];
	ld.shared.f32 	%f63, [%r8+4608];
	fma.rn.f32 	%f64, %f62, %f63, %f61;
	ld.shared.f32 	%f65, [%r5+76];
	ld.shared.f32 	%f66, [%r8+4864];
	fma.rn.f32 	%f67, %f65, %f66, %f64;
	ld.shared.f32 	%f68, [%r5+80];
	ld.shared.f32 	%f69, [%r8+5120];
	fma.rn.f32 	%f70, %f68, %f69, %f67;
	ld.shared.f32 	%f71, [%r5+84];
	ld.shared.f32 	%f72, [%r8+5376];
	fma.rn.f32 	%f73, %f71, %f72, %f70;
	ld.shared.f32 	%f74, [%r5+88];
	ld.shared.f32 	%f75, [%r8+5632];
	fma.rn.f32 	%f76, %f74, %f75, %f73;
	ld.shared.f32 	%f77, [%r5+92];
	ld.shared.f32 	%f78, [%r8+5888];
	fma.rn.f32 	%f79, %f77, %f78, %f76;
	ld.shared.f32 	%f80, [%r5+96];
	ld.shared.f32 	%f81, [%r8+6144];
	fma.rn.f32 	%f82, %f80, %f81, %f79;
	ld.shared.f32 	%f83, [%r5+100];
	ld.shared.f32 	%f84, [%r8+6400];
	fma.rn.f32 	%f85, %f83, %f84, %f82;
	ld.shared.f32 	%f86, [%r5+104];
	ld.shared.f32 	%f87, [%r8+6656];
	fma.rn.f32 	%f88, %f86, %f87, %f85;
	ld.shared.f32 	%f89, [%r5+108];
	ld.shared.f32 	%f90, [%r8+6912];
	fma.rn.f32 	%f91, %f89, %f90, %f88;
	ld.shared.f32 	%f92, [%r5+112];
	ld.shared.f32 	%f93, [%r8+7168];
	fma.rn.f32 	%f94, %f92, %f93, %f91;
	ld.shared.f32 	%f95, [%r5+116];
	ld.shared.f32 	%f96, [%r8+7424];
	fma.rn.f32 	%f97, %f95, %f96, %f94;
	ld.shared.f32 	%f98, [%r5+120];
	ld.shared.f32 	%f99, [%r8+7680];
	fma.rn.f32 	%f100, %f98, %f99, %f97;
	ld.shared.f32 	%f101, [%r5+124];
	ld.shared.f32 	%f102, [%r8+7936];
	fma.rn.f32 	%f103, %f101, %f102, %f100;
	ld.shared.f32 	%f104, [%r5+128];
	ld.shared.f32 	%f105, [%r8+8192];
	fma.rn.f32 	%f106, %f104, %f105, %f103;
	ld.shared.f32 	%f107, [%r5+132];
	ld.shared.f32 	%f108, [%r8+8448];
	fma.rn.f32 	%f109, %f107, %f108, %f106;
	ld.shared.f32 	%f110, [%r5+136];
	ld.shared.f32 	%f111, [%r8+8704];
	fma.rn.f32 	%f112, %f110, %f111, %f109;
	ld.shared.f32 	%f113, [%r5+140];
	ld.shared.f32 	%f114, [%r8+8960];
	fma.rn.f32 	%f115, %f113, %f114, %f112;
	ld.shared.f32 	%f116, [%r5+144];
	ld.shared.f32 	%f117, [%r8+9216];
	fma.rn.f32 	%f118, %f116, %f117, %f115;
	ld.shared.f32 	%f119, [%r5+148];
	ld.shared.f32 	%f120, [%r8+9472];
	fma.rn.f32 	%f121, %f119, %f120, %f118;
	ld.shared.f32 	%f122, [%r5+152];
	ld.shared.f32 	%f123, [%r8+9728];
	fma.rn.f32 	%f124, %f122, %f123, %f121;
	ld.shared.f32 	%f125, [%r5+156];
	ld.shared.f32 	%f126, [%r8+9984];
	fma.rn.f32 	%f127, %f125, %f126, %f124;
	ld.shared.f32 	%f128, [%r5+160];
	ld.shared.f32 	%f129, [%r8+10240];
	fma.rn.f32 	%f130, %f128, %f129, %f127;
	ld.shared.f32 	%f131, [%r5+164];
	ld.shared.f32 	%f132, [%r8+10496];
	fma.rn.f32 	%f133, %f131, %f132, %f130;
	ld.shared.f32 	%f134, [%r5+168];
	ld.shared.f32 	%f135, [%r8+10752];
	fma.rn.f32 	%f136, %f134, %f135, %f133;
	ld.shared.f32 	%f137, [%r5+172];
	ld.shared.f32 	%f138, [%r8+11008];
	fma.rn.f32 	%f139, %f137, %f138, %f136;
	ld.shared.f32 	%f140, [%r5+176];
	ld.shared.f32 	%f141, [%r8+11264];
	fma.rn.f32 	%f142, %f140, %f141, %f139;
	ld.shared.f32 	%f143, [%r5+180];
	ld.shared.f32 	%f144, [%r8+11520];
	fma.rn.f32 	%f145, %f143, %f144, %f142;
	ld.shared.f32 	%f146, [%r5+184];
	ld.shared.f32 	%f147, [%r8+11776];
	fma.rn.f32 	%f148, %f146, %f147, %f145;
	ld.shared.f32 	%f149, [%r5+188];
	ld.shared.f32 	%f150, [%r8+12032];
	fma.rn.f32 	%f151, %f149, %f150, %f148;
	ld.shared.f32 	%f152, [%r5+192];
	ld.shared.f32 	%f153, [%r8+12288];
	fma.rn.f32 	%f154, %f152, %f153, %f151;
	ld.shared.f32 	%f155, [%r5+196];
	ld.shared.f32 	%f156, [%r8+12544];
	fma.rn.f32 	%f157, %f155, %f156, %f154;
	ld.shared.f32 	%f158, [%r5+200];
	ld.shared.f32 	%f159, [%r8+12800];
	fma.rn.f32 	%f160, %f158, %f159, %f157;
	ld.shared.f32 	%f161, [%r5+204];
	ld.shared.f32 	%f162, [%r8+13056];
	fma.rn.f32 	%f163, %f161, %f162, %f160;
	ld.shared.f32 	%f164, [%r5+208];
	ld.shared.f32 	%f165, [%r8+13312];
	fma.rn.f32 	%f166, %f164, %f165, %f163;
	ld.shared.f32 	%f167, [%r5+212];
	ld.shared.f32 	%f168, [%r8+13568];
	fma.rn.f32 	%f169, %f167, %f168, %f166;
	ld.shared.f32 	%f170, [%r5+216];
	ld.shared.f32 	%f171, [%r8+13824];
	fma.rn.f32 	%f172, %f170, %f171, %f169;
	ld.shared.f32 	%f173, [%r5+220];
	ld.shared.f32 	%f174, [%r8+14080];
	fma.rn.f32 	%f175, %f173, %f174, %f172;
	ld.shared.f32 	%f176, [%r5+224];
	ld.shared.f32 	%f177, [%r8+14336];
	fma.rn.f32 	%f178, %f176, %f177, %f175;
	ld.shared.f32 	%f179, [%r5+228];
	ld.shared.f32 	%f180, [%r8+14592];
	fma.rn.f32 	%f181, %f179, %f180, %f178;
	ld.shared.f32 	%f182, [%r5+232];
	ld.shared.f32 	%f183, [%r8+14848];
	fma.rn.f32 	%f184, %f182, %f183, %f181;
	ld.shared.f32 	%f185, [%r5+236];
	ld.shared.f32 	%f186, [%r8+15104];
	fma.rn.f32 	%f187, %f185, %f186, %f184;
	ld.shared.f32 	%f188, [%r5+240];
	ld.shared.f32 	%f189, [%r8+15360];
	fma.rn.f32 	%f190, %f188, %f189, %f187;
	ld.shared.f32 	%f191, [%r5+244];
	ld.shared.f32 	%f192, [%r8+15616];
	fma.rn.f32 	%f193, %f191, %f192, %f190;
	ld.shared.f32 	%f194, [%r5+248];
	ld.shared.f32 	%f195, [%r8+15872];
	fma.rn.f32 	%f196, %f194, %f195, %f193;
	ld.shared.f32 	%f197, [%r5+252];
	ld.shared.f32 	%f198, [%r8+16128];
	fma.rn.f32 	%f200, %f197, %f198, %f196;
	bar.sync 	0;
	add.s32 	%r36, %r36, 1;
	setp.ne.s32 	%p2, %r36, 0;
	add.s32 	%r35, %r35, 64;
	add.s32 	%r34, %r34, %r12;
	@%p2 bra 	$L__BB0_2;
$L__BB0_3:
	cvta.to.global.u64 	%rd10, %rd5;
	add.s32 	%r32, %r4, %r1;
	mad.lo.s32 	%r33, %r19, %r3, %r32;
	mul.wide.s32 	%rd11, %r33, 4;
	add.s64 	%rd12, %rd10, %rd11;
	st.global.f32 	[%rd12], %f200;
	ret;

}


// ===== COMPILED SASS (sm_100) =====

	.target	sm_100

	.elftype	@"ET_EXEC"


//--------------------- .note.nv.tkinfo           --------------------------
	.section	.note.nv.tkinfo,"",@"SHT_NOTE"
	.sectionflags	@"SHF_NOTE_NV_TKINFO"
	.tkinfo
        /*0018*/ 	.word	0x00000002
        /*0030*/ 	.string	""
        /*0030*/ 	.string	"ptxas"
        /*0030*/ 	.string	"Cuda compilation tools, release 13.0, V13.0.88"
        /*0030*/ 	.string	"Build cuda_13.0.r13.0/compiler.36424714_0"
        /*0030*/ 	.string	"-arch sm_100 -m 64 "



//--------------------- .note.nv.cuinfo           --------------------------
	.section	.note.nv.cuinfo,"",@"SHT_NOTE"
	.sectionflags	@"SHF_NOTE_NV_CUINFO"
        /*0018*/ 	.short	0x0002
        /*001a*/ 	.short	0x0064
        /*001c*/ 	.short	0x0082
	.zero		2


//--------------------- .nv.info                  --------------------------
	.section	.nv.info,"",@"SHT_CUDA_INFO"
	.align	4


	//----- nvinfo : EIATTR_REGCOUNT
	.align		4
        /*0000*/ 	.byte	0x04, 0x2f
        /*0002*/ 	.short	(.L_1 - .L_0)
	.align		4
.L_0:
        /*0004*/ 	.word	index@(_Z22MatrixMulKernel_TailedPfS_S_i)
        /*0008*/ 	.word	0x00000020


	//----- nvinfo : EIATTR_FRAME_SIZE
	.align		4
.L_1:
        /*000c*/ 	.byte	0x04, 0x11
        /*000e*/ 	.short	(.L_3 - .L_2)
	.align		4
.L_2:
        /*0010*/ 	.word	index@(_Z22MatrixMulKernel_TailedPfS_S_i)
        /*0014*/ 	.word	0x00000000


	//----- nvinfo : EIATTR_MIN_STACK_SIZE
	.align		4
.L_3:
        /*0018*/ 	.byte	0x04, 0x12
        /*001a*/ 	.short	(.L_5 - .L_4)
	.align		4
.L_4:
        /*001c*/ 	.word	index@(_Z22MatrixMulKernel_TailedPfS_S_i)
        /*0020*/ 	.word	0x00000000
.L_5:


//--------------------- .nv.compat                --------------------------
	.section	.nv.compat,"",@"SHT_CUDA_COMPAT_INFO"
	.align	4
        /*0000*/ 	.byte	0x02, 0x09, 0x00, 0x00, 0x02, 0x02, 0x01, 0x00, 0x02, 0x05, 0x05, 0x00, 0x03, 0x07, 0x01, 0x01
        /*0010*/ 	.byte	0x02, 0x03, 0x00, 0x00, 0x02, 0x06, 0x01, 0x00, 0x04, 0x0b, 0x08, 0x00, 0x09, 0x00, 0x00, 0x00
        /*0020*/ 	.byte	0x00, 0x00, 0x00, 0x00


//--------------------- .nv.info._Z22MatrixMulKernel_TailedPfS_S_i --------------------------
	.section	.nv.info._Z22MatrixMulKernel_TailedPfS_S_i,"",@"SHT_CUDA_INFO"
	.sectionflags	@""
	.align	4


	//----- nvinfo : EIATTR_CUDA_API_VERSION
	.align		4
        /*0000*/ 	.byte	0x04, 0x37
        /*0002*/ 	.short	(.L_7 - .L_6)
.L_6:
        /*0004*/ 	.word	0x00000082


	//----- nvinfo : EIATTR_KPARAM_INFO
	.align		4
.L_7:
        /*0008*/ 	.byte	0x04, 0x17
        /*000a*/ 	.short	(.L_9 - .L_8)
.L_8:
        /*000c*/ 	.word	0x00000000
        /*0010*/ 	.short	0x0003
        /*0012*/ 	.short	0x0018
        /*0014*/ 	.byte	0x00, 0xf0, 0x11, 0x00


	//----- nvinfo : EIATTR_KPARAM_INFO
	.align		4
.L_9:
        /*0018*/ 	.byte	0x04, 0x17
        /*001a*/ 	.short	(.L_11 - .L_10)
.L_10:
        /*001c*/ 	.word	0x00000000
        /*0020*/ 	.short	0x0002
        /*0022*/ 	.short	0x0010
        /*0024*/ 	.byte	0x00, 0xf5, 0x21, 0x00


	//----- nvinfo : EIATTR_KPARAM_INFO
	.align		4
.L_11:
        /*0028*/ 	.byte	0x04, 0x17
        /*002a*/ 	.short	(.L_13 - .L_12)
.L_12:
        /*002c*/ 	.word	0x00000000
        /*0030*/ 	.short	0x0001
        /*0032*/ 	.short	0x0008
        /*0034*/ 	.byte	0x00, 0xf5, 0x21, 0x00


	//----- nvinfo : EIATTR_KPARAM_INFO
	.align		4
.L_13:
        /*0038*/ 	.byte	0x04, 0x17
        /*003a*/ 	.short	(.L_15 - .L_14)
.L_14:
        /*003c*/ 	.word	0x00000000
        /*0040*/ 	.short	0x0000
        /*0042*/ 	.short	0x0000
        /*0044*/ 	.byte	0x00, 0xf5, 0x21, 0x00


	//----- nvinfo : EIATTR_SPARSE_MMA_MASK
	.align		4
.L_15:
        /*0048*/ 	.byte	0x03, 0x50
        /*004a*/ 	.short	0x0000


	//----- nvinfo : EIATTR_MAXREG_COUNT
	.align		4
        /*004c*/ 	.byte	0x03, 0x1b
        /*004e*/ 	.short	0x00ff


	//----- nvinfo : EIATTR_NUM_BARRIERS
	.align		4
        /*0050*/ 	.byte	0x02, 0x4c
        /*0052*/ 	.byte	0x01
	.zero		1


	//----- nvinfo : EIATTR_MERCURY_ISA_VERSION
	.align		4
        /*0054*/ 	.byte	0x03, 0x5f
        /*0056*/ 	.short	0x0101


	//----- nvinfo : EIATTR_VRC_CTA_INIT_COUNT
	.align		4
        /*0058*/ 	.byte	0x02, 0x4a
	.zero		1
	.zero		1


	//----- nvinfo : EIATTR_EXIT_INSTR_OFFSETS
	.align		4
        /*005c*/ 	.byte	0x04, 0x1c
        /*005e*/ 	.short	(.L_17 - .L_16)


	//   ....[0]....
.L_16:
        /*0060*/ 	.word	0x00000c00


	//----- nvinfo : EIATTR_CBANK_PARAM_SIZE
	.align		4
.L_17:
        /*0064*/ 	.byte	0x03, 0x19
        /*0066*/ 	.short	0x001c


	//----- nvinfo : EIATTR_PARAM_CBANK
	.align		4
        /*0068*/ 	.byte	0x04, 0x0a
        /*006a*/ 	.short	(.L_19 - .L_18)
	.align		4
.L_18:
        /*006c*/ 	.word	index@(.nv.constant0._Z22MatrixMulKernel_TailedPfS_S_i)
        /*0070*/ 	.short	0x0380
        /*0072*/ 	.short	0x001c


	//----- nvinfo : EIATTR_SW_WAR
	.align		4
.L_19:
        /*0074*/ 	.byte	0x04, 0x36
        /*0076*/ 	.short	(.L_21 - .L_20)
.L_20:
        /*0078*/ 	.word	0x00000008
.L_21:


//--------------------- .nv.callgraph             --------------------------
	.section	.nv.callgraph,"",@"SHT_CUDA_CALLGRAPH"
	.align	4
	.sectionentsize	8
	.align		4
        /*0000*/ 	.word	0x00000000
	.align		4
        /*0004*/ 	.word	0xffffffff
	.align		4
        /*0008*/ 	.word	0x00000000
	.align		4
        /*000c*/ 	.word	0xfffffffe
	.align		4
        /*0010*/ 	.word	0x00000000
	.align		4
        /*0014*/ 	.word	0xfffffffd
	.align		4
        /*0018*/ 	.word	0x00000000
	.align		4
        /*001c*/ 	.word	0xfffffffc


//--------------------- .text._Z22MatrixMulKernel_TailedPfS_S_i --------------------------
	.section	.text._Z22MatrixMulKernel_TailedPfS_S_i,"ax",@progbits
	.align	128
        .global         _Z22MatrixMulKernel_TailedPfS_S_i
        .type           _Z22MatrixMulKernel_TailedPfS_S_i,@function
        .size           _Z22MatrixMulKernel_TailedPfS_S_i,(.L_x_3 - _Z22MatrixMulKernel_TailedPfS_S_i)
        .other          _Z22MatrixMulKernel_TailedPfS_S_i,@"STO_CUDA_ENTRY STV_DEFAULT"
_Z22MatrixMulKernel_TailedPfS_S_i:
.text._Z22MatrixMulKernel_TailedPfS_S_i:
[----:B------:R-:W-:Y:S01]  /*0000*/  LDC R1, c[0x0][0x37c] ;  /* 0x0000df00ff017b82 */ /* 0x000fe20000000800 */
[----:B------:R-:W0:Y:S07]  /*0010*/  S2R R5, SR_CTAID.Y ;  /* 0x0000000000057919 */ /* 0x000e2e0000002600 */
[----:B------:R-:W1:Y:S01]  /*0020*/  LDC R0, c[0x0][0x398] ;  /* 0x0000e600ff007b82 */ /* 0x000e620000000800 */
[----:B------:R-:W2:Y:S01]  /*0030*/  LDCU.64 UR8, c[0x0][0x358] ;  /* 0x00006b00ff0877ac */ /* 0x000ea20008000a00 */
[----:B------:R-:W-:Y:S01]  /*0040*/  HFMA2 R11, -RZ, RZ, 0, 0 ;  /* 0x00000000ff0b7431 */ /* 0x000fe200000001ff */
[----:B------:R-:W0:Y:S01]  /*0050*/  S2R R8, SR_TID.Y ;  /* 0x0000000000087919 */ /* 0x000e220000002200 */
[----:B------:R-:W3:Y:S04]  /*0060*/  S2R R7, SR_CTAID.X ;  /* 0x0000000000077919 */ /* 0x000ee80000002500 */
[----:B------:R-:W4:Y:S01]  /*0070*/  LDC.64 R22, c[0x0][0x390] ;  /* 0x0000e400ff167b82 */ /* 0x000f220000000a00 */
[----:B------:R-:W3:Y:S01]  /*0080*/  S2R R9, SR_TID.X ;  /* 0x0000000000097919 */ /* 0x000ee20000002100 */
[----:B-1----:R-:W-:-:S02]  /*0090*/  ISETP.GE.AND P0, PT, R0, 0x40, PT ;  /* 0x000000400000780c */ /* 0x002fc40003f06270 */
[----:B0-----:R-:W-:Y:S02]  /*00a0*/  LEA R5, R5, R8, 0x6 ;  /* 0x0000000805057211 */ /* 0x001fe400078e30ff */
[----:B---3--:R-:W-:-:S05]  /*00b0*/  LEA R2, R7, R9, 0x6 ;  /* 0x0000000907027211 */ /* 0x008fca00078e30ff */
[----:B------:R-:W-:-:S04]  /*00c0*/  IMAD R3, R5, R0, R2 ;  /* 0x0000000005037224 */ /* 0x000fc800078e0202 */
[----:B----4-:R-:W-:Y:S01]  /*00d0*/  IMAD.WIDE R22, R3, 0x4, R22 ;  /* 0x0000000403167825 */ /* 0x010fe200078e0216 */
[----:B--2---:R-:W-:Y:S06]  /*00e0*/  @!P0 BRA `(.L_x_0) ;  /* 0x0000000800c08947 */ /* 0x004fec0003800000 */
[----:B------:R-:W0:Y:S01]  /*00f0*/  S2UR UR6, SR_CgaCtaId ;  /* 0x00000000000679c3 */ /* 0x000e220000008800 */
[----:B------:R-:W-:Y:S01]  /*0100*/  UMOV UR4, 0x400 ;  /* 0x0000040000047882 */ /* 0x000fe20000000000 */
[----:B------:R-:W-:Y:S01]  /*0110*/  SHF.R.S32.HI R3, RZ, 0x1f, R0 ;  /* 0x0000001fff037819 */ /* 0x000fe20000011400 */
[----:B------:R-:W-:Y:S01]  /*0120*/  UIADD3 UR5, UPT, UPT, UR4, 0x4000, URZ ;  /* 0x0000400004057890 */ /* 0x000fe2000fffe0ff */
[-CC-:B------:R-:W-:Y:S01]  /*0130*/  IMAD R2, R8, R0.reuse, R9.reuse ;  /* 0x0000000008027224 */ /* 0x180fe200078e0209 */
[----:B------:R-:W-:Y:S02]  /*0140*/  MOV R11, RZ ;  /* 0x000000ff000b7202 */ /* 0x000fe40000000f00 */
[----:B------:R-:W-:Y:S01]  /*0150*/  LEA.HI R4, R3, R0, RZ, 0x6 ;  /* 0x0000000003047211 */ /* 0x000fe200078f30ff */
[----:B------:R-:W1:Y:S01]  /*0160*/  LDC.64 R20, c[0x0][0x380] ;  /* 0x0000e000ff147b82 */ /* 0x000e620000000a00 */
[----:B------:R-:W-:Y:S01]  /*0170*/  LEA R3, R7, R2, 0x6 ;  /* 0x0000000207037211 */ /* 0x000fe200078e30ff */
[----:B------:R-:W-:Y:S01]  /*0180*/  IMAD R2, R5, R0, R9 ;  /* 0x0000000005027224 */ /* 0x000fe200078e0209 */
[----:B------:R-:W-:-:S04]  /*0190*/  SHF.R.S32.HI R4, RZ, 0x6, R4 ;  /* 0x00000006ff047819 */ /* 0x000fc80000011404 */
[----:B------:R-:W-:Y:S01]  /*01a0*/  IADD3 R4, PT, PT, -R4, RZ, RZ ;  /* 0x000000ff04047210 */ /* 0x000fe20007ffe1ff */
[----:B------:R-:W2:Y:S01]  /*01b0*/  LDC.64 R18, c[0x0][0x388] ;  /* 0x0000e200ff127b82 */ /* 0x000ea20000000a00 */
[----:B0-----:R-:W-:Y:S02]  /*01c0*/  ULEA UR4, UR6, UR4, 0x18 ;  /* 0x0000000406047291 */ /* 0x001fe4000f8ec0ff */
[----:B------:R-:W-:-:S04]  /*01d0*/  ULEA UR5, UR6, UR5, 0x18 ;  /* 0x0000000506057291 */ /* 0x000fc8000f8ec0ff */
[C---:B------:R-:W-:Y:S02]  /*01e0*/  LEA R16, R8.reuse, UR4, 0x8 ;  /* 0x0000000408107c11 */ /* 0x040fe4000f8e40ff */
[C---:B------:R-:W-:Y:S02]  /*01f0*/  LEA R6, R9.reuse, UR5, 0x2 ;  /* 0x0000000509067c11 */ /* 0x040fe4000f8e10ff */
[----:B------:R-:W-:Y:S02]  /*0200*/  LEA R7, R9, R16, 0x2 ;  /* 0x0000001009077211 */ /* 0x000fe400078e10ff */
[----:B------:R-:W-:-:S07]  /*0210*/  LEA R5, R8, R6, 0x8 ;  /* 0x0000000608057211 */ /* 0x000fce00078e40ff */
.L_x_1:
[----:B-1----:R-:W-:-:S04]  /*0220*/  IMAD.WIDE R24, R2, 0x4, R20 ;  /* 0x0000000402187825 */ /* 0x002fc800078e0214 */
[----:B--2---:R-:W-:Y:S02]  /*0230*/  IMAD.WIDE.U32 R8, R3, 0x4, R18 ;  /* 0x0000000403087825 */ /* 0x004fe400078e0012 */
[----:B------:R-:W2:Y:S04]  /*0240*/  LDG.E R24, desc[UR8][R24.64] ;  /* 0x0000000818187981 */ /* 0x000ea8000c1e1900 */
[----:B------:R-:W3:Y:S01]  /*0250*/  LDG.E R26, desc[UR8][R8.64] ;  /* 0x00000008081a7981 */ /* 0x000ee2000c1e1900 */
[----:B------:R-:W-:Y:S02]  /*0260*/  IADD3 R4, PT, PT, R4, 0x1, RZ ;  /* 0x0000000104047810 */ /* 0x000fe40007ffe0ff */
[----:B------:R-:W-:Y:S02]  /*0270*/  IADD3 R2, PT, PT, R2, 0x40, RZ ;  /* 0x0000004002027810 */ /* 0x000fe40007ffe0ff */
[----:B------:R-:W-:-:S02]  /*0280*/  ISETP.NE.AND P0, PT, R4, RZ, PT ;  /* 0x000000ff0400720c */ /* 0x000fc40003f05270 */
[----:B------:R-:W-:Y:S01]  /*0290*/  LEA R3, R0, R3, 0x6 ;  /* 0x0000000300037211 */ /* 0x000fe200078e30ff */
[----:B--2---:R-:W-:Y:S04]  /*02a0*/  STS [R7], R24 ;  /* 0x0000001807007388 */ /* 0x004fe80000000800 */
[----:B---3--:R-:W-:Y:S01]  /*02b0*/  STS [R5], R26 ;  /* 0x0000001a05007388 */ /* 0x008fe20000000800 */
[----:B------:R-:W-:Y:S06]  /*02c0*/  BAR.SYNC.DEFER_BLOCKING 0x0 ;  /* 0x0000000000007b1d */ /* 0x000fec0000010000 */
[----:B------:R-:W-:Y:S04]  /*02d0*/  LDS R10, [R6] ;  /* 0x00000000060a7984 */ /* 0x000fe80000000800 */
[----:B------:R-:W0:Y:S04]  /*02e0*/  LDS.128 R12, [R16] ;  /* 0x00000000100c7984 */ /* 0x000e280000000c00 */
[----:B------:R-:W1:Y:S04]  /*02f0*/  LDS R27, [R6+0x100] ;  /* 0x00010000061b7984 */ /* 0x000e680000000800 */
[----:B------:R-:W2:Y:S04]  /*0300*/  LDS R17, [R6+0x200] ;  /* 0x0002000006117984 */ /* 0x000ea80000000800 */
[----:B------:R-:W3:Y:S04]  /*0310*/  LDS R29, [R6+0x300] ;  /* 0x00030000061d7984 */ /* 0x000ee80000000800 */
[----:B------:R-:W-:Y:S01]  /*0320*/  LDS R25, [R6+0x700] ;  /* 0x0007000006197984 */ /* 0x000fe20000000800 */
[----:B0-----:R-:W-:-:S03]  /*0330*/  FFMA R10, R12, R10, R11 ;  /* 0x0000000a0c0a7223 */ /* 0x001fc6000000000b */
[----:B------:R-:W-:Y:S01]  /*0340*/  LDS R12, [R6+0x500] ;  /* 0x00050000060c7984 */ /* 0x000fe20000000800 */
[----:B-1----:R-:W-:-:S03]  /*0350*/  FFMA R28, R27, R13, R10 ;  /* 0x0000000d1b1c7223 */ /* 0x002fc6000000000a */
[----:B------:R-:W-:Y:S01]  /*0360*/  LDS R13, [R6+0x400] ;  /* 0x00040000060d7984 */ /* 0x000fe20000000800 */
[----:B--2---:R-:W-:-:S03]  /*0370*/  FFMA R14, R17, R14, R28 ;  /* 0x0000000e110e7223 */ /* 0x004fc6000000001c */
[----:B------:R-:W0:Y:S01]  /*0380*/  LDS.128 R8, [R16+0x10] ;  /* 0x0000100010087984 */ /* 0x000e220000000c00 */
[----:B---3--:R-:W-:-:S03]  /*0390*/  FFMA R15, R29, R15, R14 ;  /* 0x0000000f1d0f7223 */ /* 0x008fc6000000000e */
[----:B------:R-:W1:Y:S01]  /*03a0*/  LDS R17, [R6+0x600] ;  /* 0x0006000006117984 */ /* 0x000e620000000800 */
[----:B0-----:R-:W-:-:S03]  /*03b0*/  FFMA R13, R8, R13, R15 ;  /* 0x0000000d080d7223 */ /* 0x001fc6000000000f */
[----:B------:R-:W-:Y:S01]  /*03c0*/  LDS R8, [R6+0x900] ;  /* 0x0009000006087984 */ /* 0x000fe20000000800 */
[----:B------:R-:W-:-:S03]  /*03d0*/  FFMA R24, R12, R9, R13 ;  /* 0x000000090c187223 */ /* 0x000fc6000000000d */
[----:B------:R-:W-:Y:S01]  /*03e0*/  LDS R9, [R6+0x800] ;  /* 0x0008000006097984 */ /* 0x000fe20000000800 */
[----:B-1----:R-:W-:-:S03]  /*03f0*/  FFMA R10, R17, R10, R24 ;  /* 0x0000000a110a7223 */ /* 0x002fc60000000018 */
[----:B------:R-:W0:Y:S01]  /*0400*/  LDS.128 R12, [R16+0x20] ;  /* 0x00002000100c7984 */ /* 0x000e220000000c00 */
[----:B------:R-:W-:-:S03]  /*0410*/  FFMA R11, R25, R11, R10 ;  /* 0x0000000b190b7223 */ /* 0x000fc6000000000a */
[----:B------:R-:W1:Y:S04]  /*0420*/  LDS R17, [R6+0xa00] ;  /* 0x000a000006117984 */ /* 0x000e680000000800 */
[----:B------:R-:W2:Y:S01]  /*0430*/  LDS R25, [R6+0xb00] ;  /* 0x000b000006197984 */ /* 0x000ea20000000800 */
[----:B0-----:R-:W-:-:S03]  /*0440*/  FFMA R9, R12, R9, R11 ;  /* 0x000000090c097223 */ /* 0x001fc6000000000b */
[----:B------:R-:W-:Y:S01]  /*0450*/  LDS R12, [R6+0xd00] ;  /* 0x000d0000060c7984 */ /* 0x000fe20000000800 */
[----:B------:R-:W-:-:S03]  /*0460*/  FFMA R24, R8, R13, R9 ;  /* 0x0000000d08187223 */ /* 0x000fc60000000009 */
[----:B------:R-:W-:Y:S01]  /*0470*/  LDS R13, [R6+0xc00] ;  /* 0x000c0000060d7984 */ /* 0x000fe20000000800 */
[----:B-1----:R-:W-:-:S03]  /*0480*/  FFMA R14, R17, R14, R24 ;  /* 0x0000000e110e7223 */ /* 0x002fc60000000018 */
[----:B------:R-:W0:Y:S01]  /*0490*/  LDS.128 R8, [R16+0x30] ;  /* 0x0000300010087984 */ /* 0x000e220000000c00 */
[----:B--2---:R-:W-:-:S03]  /*04a0*/  FFMA R15, R25, R15, R14 ;  /* 0x0000000f190f7223 */ /* 0x004fc6000000000e */
        /* <DEDUP_REMOVED lines=91> */
[----:B------:R-:W-:Y:S04]  /*0a60*/  LDS R24, [R6+0x3900] ;  /* 0x0039000006187984 */ /* 0x000fe80000000800 */
[----:B------:R-:W-:Y:S01]  /*0a70*/  LDS R17, [R6+0x3a00] ;  /* 0x003a000006117984 */ /* 0x000fe20000000800 */
[----:B0-----:R-:W-:-:S03]  /*0a80*/  FFMA R13, R8, R13, R15 ;  /* 0x0000000d080d7223 */ /* 0x001fc6000000000f */
[----:B------:R-:W0:Y:S01]  /*0a90*/  LDS R8, [R6+0x3700] ;  /* 0x0037000006087984 */ /* 0x000e220000000800 */
[----:B------:R-:W-:-:S03]  /*0aa0*/  FFMA R26, R12, R9, R13 ;  /* 0x000000090c1a7223 */ /* 0x000fc6000000000d */
[----:B------:R-:W-:Y:S01]  /*0ab0*/  LDS R9, [R6+0x3800] ;  /* 0x0038000006097984 */ /* 0x000fe20000000800 */
[----:B-1----:R-:W-:-:S03]  /*0ac0*/  FFMA R25, R25, R10, R26 ;  /* 0x0000000a19197223 */ /* 0x002fc6000000001a */
[----:B------:R-:W1:Y:S01]  /*0ad0*/  LDS.128 R12, [R16+0xe0] ;  /* 0x0000e000100c7984 */ /* 0x000e620000000c00 */
[----:B0-----:R-:W-:-:S03]  /*0ae0*/  FFMA R11, R8, R11, R25 ;  /* 0x0000000b080b7223 */ /* 0x001fc60000000019 */
[----:B------:R-:W-:Y:S01]  /*0af0*/  LDS R25, [R6+0x3f00] ;  /* 0x003f000006197984 */ /* 0x000fe20000000800 */
[----:B-1----:R-:W-:-:S03]  /*0b00*/  FFMA R9, R12, R9, R11 ;  /* 0x000000090c097223 */ /* 0x002fc6000000000b */
[----:B------:R-:W0:Y:S01]  /*0b10*/  LDS R12, [R6+0x3b00] ;  /* 0x003b0000060c7984 */ /* 0x000e220000000800 */
[----:B------:R-:W-:-:S03]  /*0b20*/  FFMA R26, R24, R13, R9 ;  /* 0x0000000d181a7223 */ /* 0x000fc60000000009 */
[----:B------:R-:W-:Y:S01]  /*0b30*/  LDS R13, [R6+0x3c00] ;  /* 0x003c0000060d7984 */ /* 0x000fe20000000800 */
[----:B------:R-:W-:-:S03]  /*0b40*/  FFMA R17, R17, R14, R26 ;  /* 0x0000000e11117223 */ /* 0x000fc6000000001a */
[----:B------:R-:W1:Y:S04]  /*0b50*/  LDS.128 R8, [R16+0xf0] ;  /* 0x0000f00010087984 */ /* 0x000e680000000c00 */
[----:B------:R-:W2:Y:S04]  /*0b60*/  LDS R24, [R6+0x3d00] ;  /* 0x003d000006187984 */ /* 0x000ea80000000800 */
[----:B------:R-:W3:Y:S01]  /*0b70*/  LDS R14, [R6+0x3e00] ;  /* 0x003e0000060e7984 */ /* 0x000ee20000000800 */
[----:B0-----:R-:W-:-:S04]  /*0b80*/  FFMA R15, R12, R15, R17 ;  /* 0x0000000f0c0f7223 */ /* 0x001fc80000000011 */
[----:B-1----:R-:W-:-:S04]  /*0b90*/  FFMA R13, R8, R13, R15 ;  /* 0x0000000d080d7223 */ /* 0x002fc8000000000f */
[----:B--2---:R-:W-:-:S04]  /*0ba0*/  FFMA R9, R24, R9, R13 ;  /* 0x0000000918097223 */ /* 0x004fc8000000000d */
[----:B---3--:R-:W-:-:S04]  /*0bb0*/  FFMA R10, R14, R10, R9 ;  /* 0x0000000a0e0a7223 */ /* 0x008fc80000000009 */
[----:B------:R-:W-:Y:S01]  /*0bc0*/  FFMA R11, R25, R11, R10 ;  /* 0x0000000b190b7223 */ /* 0x000fe2000000000a */
[----:B------:R-:W-:Y:S06]  /*0bd0*/  BAR.SYNC.DEFER_BLOCKING 0x0 ;  /* 0x0000000000007b1d */ /* 0x000fec0000010000 */
[----:B------:R-:W-:Y:S05]  /*0be0*/  @P0 BRA `(.L_x_1) ;  /* 0xfffffff4008c0947 */ /* 0x000fea000383ffff */
.L_x_0:
[----:B------:R-:W-:Y:S01]  /*0bf0*/  STG.E desc[UR8][R22.64], R11 ;  /* 0x0000000b16007986 */ /* 0x000fe2000c101908 */
[----:B------:R-:W-:Y:S05]  /*0c00*/  EXIT ;  /* 0x000000000000794d */ /* 0x000fea0003800000 */
.L_x_2:
[----:B------:R-:W-:-:S00]  /*0c10*/  BRA `(.L_x_2) ;  /* 0xfffffffc00fc7947 */ /* 0x000fc0000383ffff */
[----:B------:R-:W-:-:S00]  /*0c20*/  NOP ;  /* 0x0000000000007918 */ /* 0x000fc00000000000 */
        /* <DEDUP_REMOVED lines=13> */
.L_x_3:


//--------------------- .nv.shared._Z22MatrixMulKernel_TailedPfS_S_i --------------------------
	.section	.nv.shared._Z22MatrixMulKernel_TailedPfS_S_i,"aw",@nobits
	.sectionflags	@""
	.align	4
.nv.shared._Z22MatrixMulKernel_TailedPfS_S_i:
	.zero		33792


//--------------------- .nv.shared.reserved.0     --------------------------
	.section	.nv.shared.reserved.0,"aw",@nobits
	.weak		__nv_reservedSMEM_offset_0_alias
	.size		__nv_reservedSMEM_offset_0_alias, 0, 64
	.other		__nv_reservedSMEM_offset_0_alias,@"STO_CUDA_RESERVED_SHARED STV_DEFAULT"
__nv_reservedSMEM_offset_0_alias:
	.zero		0
	.zero		64


//--------------------- .nv.constant0._Z22MatrixMulKernel_TailedPfS_S_i --------------------------
	.section	.nv.constant0._Z22MatrixMulKernel_TailedPfS_S_i,"a",@progbits
	.sectionflags	@""
	.align	4
.nv.constant0._Z22MatrixMulKernel_TailedPfS_S_i:
	.zero		924


//--------------------- SYMBOLS --------------------------

	.type		.nv.reservedSmem.offset0,@object
	.size		.nv.reservedSmem.offset0,0x4
	.type		.nv.reservedSmem.cap,@object
	.size		.nv.reservedSmem.cap,0x4
